	.headerflags	@"EF_CUDA_TEXMODE_UNIFIED EF_CUDA_64BIT_ADDRESS EF_CUDA_ACCELERATORS EF_CUDA_SM90 EF_CUDA_VIRTUAL_SM(EF_CUDA_SM90)"
	.elftype	@"ET_EXEC"


//--------------------- .nv.info                  --------------------------
	.section	.nv.info,"",@"SHT_CUDA_INFO"
	.align	4


	//----- nvinfo : EIATTR_REGCOUNT
	.align		4
        /*0000*/ 	.byte	0x04, 0x2f
        /*0002*/ 	.short	(.L_2 - .L_1)
	.align		4
.L_1:
        /*0004*/ 	.word	index@(triton_red_fused__to_copy_add_mean_mul_pow_rsqrt_6)
        /*0008*/ 	.word	0x0000001e


	//----- nvinfo : EIATTR_MIN_STACK_SIZE
	.align		4
.L_2:
        /*000c*/ 	.byte	0x04, 0x12
        /*000e*/ 	.short	(.L_4 - .L_3)
	.align		4
.L_3:
        /*0010*/ 	.word	index@(triton_red_fused__to_copy_add_mean_mul_pow_rsqrt_6)
        /*0014*/ 	.word	0x00000000


	//----- nvinfo : EIATTR_FRAME_SIZE
	.align		4
.L_4:
        /*0018*/ 	.byte	0x04, 0x11
        /*001a*/ 	.short	(.L_6 - .L_5)
	.align		4
.L_5:
        /*001c*/ 	.word	index@(triton_red_fused__to_copy_add_mean_mul_pow_rsqrt_6)
        /*0020*/ 	.word	0x00000000


	//----- nvinfo : EIATTR_MIN_STACK_SIZE
	.align		4
.L_6:
        /*0024*/ 	.byte	0x04, 0x12
        /*0026*/ 	.short	(.L_8 - .L_7)
	.align		4
.L_7:
        /*0028*/ 	.word	index@(triton_red_fused__to_copy_add_mean_mul_pow_rsqrt_6)
        /*002c*/ 	.word	0x00000000
.L_8:


//--------------------- .nv.info.triton_red_fused__to_copy_add_mean_mul_pow_rsqrt_6 --------------------------
	.section	.nv.info.triton_red_fused__to_copy_add_mean_mul_pow_rsqrt_6,"",@"SHT_CUDA_INFO"
	.sectionflags	@""
	.align	4


	//----- nvinfo : EIATTR_CUDA_API_VERSION
	.align		4
        /*0000*/ 	.byte	0x04, 0x37
        /*0002*/ 	.short	(.L_10 - .L_9)
.L_9:
        /*0004*/ 	.word	0x0000007c


	//----- nvinfo : EIATTR_KPARAM_INFO
	.align		4
.L_10:
        /*0008*/ 	.byte	0x04, 0x17
        /*000a*/ 	.short	(.L_12 - .L_11)
.L_11:
        /*000c*/ 	.word	0x00000000
        /*0010*/ 	.short	0x0007
        /*0012*/ 	.short	0x0030
        /*0014*/ 	.byte	0x00, 0xf4, 0x21, 0x00


	//----- nvinfo : EIATTR_KPARAM_INFO
	.align		4
.L_12:
        /*0018*/ 	.byte	0x04, 0x17
        /*001a*/ 	.short	(.L_14 - .L_13)
.L_13:
        /*001c*/ 	.word	0x00000000
        /*0020*/ 	.short	0x0006
        /*0022*/ 	.short	0x002c
        /*0024*/ 	.byte	0x00, 0xf0, 0x11, 0x00


	//----- nvinfo : EIATTR_KPARAM_INFO
	.align		4
.L_14:
        /*0028*/ 	.byte	0x04, 0x17
        /*002a*/ 	.short	(.L_16 - .L_15)
.L_15:
        /*002c*/ 	.word	0x00000000
        /*0030*/ 	.short	0x0005
        /*0032*/ 	.short	0x0028
        /*0034*/ 	.byte	0x00, 0xf0, 0x11, 0x00


	//----- nvinfo : EIATTR_KPARAM_INFO
	.align		4
.L_16:
        /*0038*/ 	.byte	0x04, 0x17
        /*003a*/ 	.short	(.L_18 - .L_17)
.L_17:
        /*003c*/ 	.word	0x00000000
        /*0040*/ 	.short	0x0004
        /*0042*/ 	.short	0x0020
        /*0044*/ 	.byte	0x00, 0xf4, 0x21, 0x00


	//----- nvinfo : EIATTR_KPARAM_INFO
	.align		4
.L_18:
        /*0048*/ 	.byte	0x04, 0x17
        /*004a*/ 	.short	(.L_20 - .L_19)
.L_19:
        /*004c*/ 	.word	0x00000000
        /*0050*/ 	.short	0x0003
        /*0052*/ 	.short	0x0018
        /*0054*/ 	.byte	0x00, 0xf4, 0x21, 0x00


	//----- nvinfo : EIATTR_KPARAM_INFO
	.align		4
.L_20:
        /*0058*/ 	.byte	0x04, 0x17
        /*005a*/ 	.short	(.L_22 - .L_21)
.L_21:
        /*005c*/ 	.word	0x00000000
        /*0060*/ 	.short	0x0002
        /*0062*/ 	.short	0x0010
        /*0064*/ 	.byte	0x00, 0xf4, 0x21, 0x00


	//----- nvinfo : EIATTR_KPARAM_INFO
	.align		4
.L_22:
        /*0068*/ 	.byte	0x04, 0x17
        /*006a*/ 	.short	(.L_24 - .L_23)
.L_23:
        /*006c*/ 	.word	0x00000000
        /*0070*/ 	.short	0x0001
        /*0072*/ 	.short	0x0008
        /*0074*/ 	.byte	0x00, 0xf4, 0x21, 0x00


	//----- nvinfo : EIATTR_KPARAM_INFO
	.align		4
.L_24:
        /*0078*/ 	.byte	0x04, 0x17
        /*007a*/ 	.short	(.L_26 - .L_25)
.L_25:
        /*007c*/ 	.word	0x00000000
        /*0080*/ 	.short	0x0000
        /*0082*/ 	.short	0x0000
        /*0084*/ 	.byte	0x00, 0xf4, 0x21, 0x00


	//----- nvinfo : EIATTR_SPARSE_MMA_MASK
	.align		4
.L_26:
        /*0088*/ 	.byte	0x03, 0x50
        /*008a*/ 	.short	0x0000


	//----- nvinfo : EIATTR_MAXREG_COUNT
	.align		4
        /*008c*/ 	.byte	0x03, 0x1b
        /*008e*/ 	.short	0x0080


	//----- nvinfo : EIATTR_COOP_GROUP_MASK_REGIDS
	.align		4
        /*0090*/ 	.byte	0x04, 0x29
        /*0092*/ 	.short	(.L_28 - .L_27)


	//   ....[0]....
.L_27:
        /*0094*/ 	.word	0xffffffff


	//   ....[1]....
        /*0098*/ 	.word	0xffffffff


	//   ....[2]....
        /*009c*/ 	.word	0xffffffff


	//   ....[3]....
        /*00a0*/ 	.word	0xffffffff


	//   ....[4]....
        /*00a4*/ 	.word	0xffffffff


	//   ....[5]....
        /*00a8*/ 	.word	0xffffffff


	//   ....[6]....
        /*00ac*/ 	.word	0xffffffff


	//   ....[7]....
        /*00b0*/ 	.word	0xffffffff


	//   ....[8]....
        /*00b4*/ 	.word	0xffffffff


	//----- nvinfo : EIATTR_COOP_GROUP_INSTR_OFFSETS
	.align		4
.L_28:
        /*00b8*/ 	.byte	0x04, 0x28
        /*00ba*/ 	.short	(.L_30 - .L_29)


	//   ....[0]....
.L_29:
        /*00bc*/ 	.word	0x000003e0


	//   ....[1]....
        /*00c0*/ 	.word	0x00000400


	//   ....[2]....
        /*00c4*/ 	.word	0x00000430


	//   ....[3]....
        /*00c8*/ 	.word	0x00000460


	//   ....[4]....
        /*00cc*/ 	.word	0x00000480


	//   ....[5]....
        /*00d0*/ 	.word	0x00000510


	//   ....[6]....
        /*00d4*/ 	.word	0x00000530


	//   ....[7]....
        /*00d8*/ 	.word	0x00000560


	//   ....[8]....
        /*00dc*/ 	.word	0x00000580


	//----- nvinfo : EIATTR_EXIT_INSTR_OFFSETS
	.align		4
.L_30:
        /*00e0*/ 	.byte	0x04, 0x1c
        /*00e2*/ 	.short	(.L_32 - .L_31)


	//   ....[0]....
.L_31:
        /*00e4*/ 	.word	0x00000a60


	//   ....[1]....
        /*00e8*/ 	.word	0x00000a80


	//----- nvinfo : EIATTR_REQNTID
	.align		4
.L_32:
        /*00ec*/ 	.byte	0x04, 0x10
        /*00ee*/ 	.short	(.L_34 - .L_33)
.L_33:
        /*00f0*/ 	.word	0x00000200
        /*00f4*/ 	.word	0x00000001
        /*00f8*/ 	.word	0x00000001


	//----- nvinfo : EIATTR_CBANK_PARAM_SIZE
	.align		4
.L_34:
        /*00fc*/ 	.byte	0x03, 0x19
        /*00fe*/ 	.short	0x0038


	//----- nvinfo : EIATTR_PARAM_CBANK
	.align		4
        /*0100*/ 	.byte	0x04, 0x0a
        /*0102*/ 	.short	(.L_36 - .L_35)
	.align		4
.L_35:
        /*0104*/ 	.word	index@(.nv.constant0.triton_red_fused__to_copy_add_mean_mul_pow_rsqrt_6)
        /*0108*/ 	.short	0x0210
        /*010a*/ 	.short	0x0038


	//----- nvinfo : EIATTR_SW_WAR
	.align		4
.L_36:
        /*010c*/ 	.byte	0x04, 0x36
        /*010e*/ 	.short	(.L_38 - .L_37)
.L_37:
        /*0110*/ 	.word	0x00000008
.L_38:


//--------------------- .nv.callgraph             --------------------------
	.section	.nv.callgraph,"",@"SHT_CUDA_CALLGRAPH"
	.align	4
	.sectionentsize	8
	.align		4
        /*0000*/ 	.word	0x00000000
	.align		4
        /*0004*/ 	.word	0xffffffff
	.align		4
        /*0008*/ 	.word	0x00000000
	.align		4
        /*000c*/ 	.word	0xfffffffe
	.align		4
        /*0010*/ 	.word	0x00000000
	.align		4
        /*0014*/ 	.word	0xfffffffd
	.align		4
        /*0018*/ 	.word	0x00000000
	.align		4
        /*001c*/ 	.word	0xfffffffc


//--------------------- .nv.constant4             --------------------------
	.section	.nv.constant4,"a",@progbits
	.align	8
	.align		8
.nv.constant4:
        /*0000*/ 	.dword	_$_str


//--------------------- .text.triton_red_fused__to_copy_add_mean_mul_pow_rsqrt_6 --------------------------
	.section	.text.triton_red_fused__to_copy_add_mean_mul_pow_rsqrt_6,"ax",@progbits
	.sectionflags	@"SHF_BARRIERS=1"
	.align	128
        .global         triton_red_fused__to_copy_add_mean_mul_pow_rsqrt_6
        .type           triton_red_fused__to_copy_add_mean_mul_pow_rsqrt_6,@function
        .size           triton_red_fused__to_copy_add_mean_mul_pow_rsqrt_6,(.L_x_1 - triton_red_fused__to_copy_add_mean_mul_pow_rsqrt_6)
        .other          triton_red_fused__to_copy_add_mean_mul_pow_rsqrt_6,@"STO_CUDA_ENTRY STV_DEFAULT"
triton_red_fused__to_copy_add_mean_mul_pow_rsqrt_6:
.text.triton_red_fused__to_copy_add_mean_mul_pow_rsqrt_6:
[----:B------:R-:W0:Y:S02]  /*0000*/  LDC R1, c[0x0][0x28] ;  /* 0x00000a00ff017b82 */ /* 0x000e240000000800 */
[----:B------:R-:W1:Y:S01]  /*0010*/  S2R R19, SR_TID.X ;  /* 0x0000000000137919 */ /* 0x000e620000002100 */
[----:B------:R-:W2:Y:S01]  /*0020*/  LDC.64 R2, c[0x0][0x218] ;  /* 0x00008600ff027b82 */ /* 0x000ea20000000a00 */
[----:B------:R-:W-:Y:S01]  /*0030*/  ULDC UR8, c[0x0][0x238] ;  /* 0x00008e0000087ab9 */ /* 0x000fe20000000800 */
[----:B------:R-:W-:Y:S01]  /*0040*/  CS2R R6, SRZ ;  /* 0x0000000000067805 */ /* 0x000fe2000001ff00 */
[----:B------:R-:W3:Y:S01]  /*0050*/  S2R R11, SR_CTAID.X ;  /* 0x00000000000b7919 */ /* 0x000ee20000002500 */
[----:B------:R-:W-:Y:S01]  /*0060*/  CS2R R8, SRZ ;  /* 0x0000000000087805 */ /* 0x000fe2000001ff00 */
[----:B------:R-:W-:-:S03]  /*0070*/  ULDC.64 UR6, c[0x0][0x208] ;  /* 0x0000820000067ab9 */ /* 0x000fc60000000a00 */
[----:B------:R-:W4:Y:S01]  /*0080*/  LDC.64 R4, c[0x0][0x220] ;  /* 0x00008800ff047b82 */ /* 0x000f220000000a00 */
[----:B------:R-:W-:Y:S02]  /*0090*/  CS2R R12, SRZ ;  /* 0x00000000000c7805 */ /* 0x000fe4000001ff00 */
[----:B------:R-:W-:Y:S02]  /*00a0*/  CS2R R14, SRZ ;  /* 0x00000000000e7805 */ /* 0x000fe4000001ff00 */
[----:B-1----:R-:W-:-:S04]  /*00b0*/  SHF.L.U32 R16, R19, 0x2, RZ ;  /* 0x0000000213107819 */ /* 0x002fc800000006ff */
[----:B------:R-:W-:Y:S02]  /*00c0*/  LOP3.LUT R10, R16, 0x7fc, RZ, 0xc0, !PT ;  /* 0x000007fc100a7812 */ /* 0x000fe400078ec0ff */
[C---:B---3--:R-:W-:Y:S02]  /*00d0*/  ISETP.GE.AND P1, PT, R11.reuse, UR8, PT ;  /* 0x000000080b007c0c */ /* 0x048fe4000bf26270 */
[----:B------:R-:W-:-:S05]  /*00e0*/  LEA R0, R11, R10, 0xc ;  /* 0x0000000a0b007211 */ /* 0x000fca00078e60ff */
[----:B--2---:R-:W-:-:S04]  /*00f0*/  IMAD.WIDE R2, R0, 0x2, R2 ;  /* 0x0000000200027825 */ /* 0x004fc800078e0202 */
[----:B----4-:R-:W-:Y:S02]  /*0100*/  IMAD.WIDE R4, R0, 0x2, R4 ;  /* 0x0000000200047825 */ /* 0x010fe400078e0204 */
[----:B------:R-:W2:Y:S04]  /*0110*/  @!P1 LDG.E.EL.64 R6, desc[UR6][R2.64] ;  /* 0x0000000602069981 */ /* 0x000ea8000c2e1b00 */
[----:B------:R-:W3:Y:S04]  /*0120*/  @!P1 LDG.E.EL.64 R8, desc[UR6][R4.64] ;  /* 0x0000000604089981 */ /* 0x000ee8000c2e1b00 */
[----:B------:R-:W4:Y:S04]  /*0130*/  @!P1 LDG.E.EL.64 R12, desc[UR6][R2.64+0x1000] ;  /* 0x00100006020c9981 */ /* 0x000f28000c2e1b00 */
[----:B------:R-:W5:Y:S01]  /*0140*/  @!P1 LDG.E.EL.64 R14, desc[UR6][R4.64+0x1000] ;  /* 0x00100006040e9981 */ /* 0x000f62000c2e1b00 */
[----:B------:R-:W1:Y:S01]  /*0150*/  S2UR UR5, SR_CgaCtaId ;  /* 0x00000000000579c3 */ /* 0x000e620000008800 */
[C---:B------:R-:W-:Y:S01]  /*0160*/  LOP3.LUT P0, RZ, R19.reuse, 0x1f, RZ, 0xc0, !PT ;  /* 0x0000001f13ff7812 */ /* 0x040fe2000780c0ff */
[----:B------:R-:W-:Y:S01]  /*0170*/  UMOV UR4, 0x400 ;  /* 0x0000040000047882 */ /* 0x000fe20000000000 */
[----:B------:R-:W-:Y:S01]  /*0180*/  ISETP.GE.AND P2, PT, R19, 0x10, PT ;  /* 0x000000101300780c */ /* 0x000fe20003f46270 */
[----:B-1----:R-:W-:Y:S01]  /*0190*/  UPRMT UR4, UR5, 0x654, UR4 ;  /* 0x0000065405047896 */ /* 0x002fe20008000004 */
[----:B--2---:R-:W-:-:S02]  /*01a0*/  HADD2.F32 R18, -RZ, R6.H1_H1 ;  /* 0x30000006ff127230 */ /* 0x004fc40000004100 */
[----:B------:R-:W-:Y:S02]  /*01b0*/  HADD2.F32 R6, -RZ, R6.H0_H0 ;  /* 0x20000006ff067230 */ /* 0x000fe40000004100 */
[----:B---3--:R-:W-:Y:S02]  /*01c0*/  HADD2.F32 R23, -RZ, R8.H0_H0 ;  /* 0x20000008ff177230 */ /* 0x008fe40000004100 */
[----:B------:R-:W-:Y:S02]  /*01d0*/  HADD2.F32 R21, -RZ, R8.H1_H1 ;  /* 0x30000008ff157230 */ /* 0x000fe40000004100 */
[----:B----4-:R-:W-:Y:S02]  /*01e0*/  HADD2.F32 R20, -RZ, R12.H1_H1 ;  /* 0x3000000cff147230 */ /* 0x010fe40000004100 */
[----:B------:R-:W-:Y:S01]  /*01f0*/  FADD R6, R6, R23 ;  /* 0x0000001706067221 */ /* 0x000fe20000000000 */
[----:B------:R-:W-:Y:S02]  /*0200*/  HADD2.F32 R22, -RZ, R7.H0_H0 ;  /* 0x20000007ff167230 */ /* 0x000fe40000004100 */
[----:B------:R-:W-:Y:S01]  /*0210*/  FADD R8, R18, R21 ;  /* 0x0000001512087221 */ /* 0x000fe20000000000 */
[----:B------:R-:W-:-:S02]  /*0220*/  HADD2.F32 R18, -RZ, R12.H0_H0 ;  /* 0x2000000cff127230 */ /* 0x000fc40000004100 */
[----:B-----5:R-:W-:Y:S02]  /*0230*/  HADD2.F32 R23, -RZ, R14.H1_H1 ;  /* 0x3000000eff177230 */ /* 0x020fe40000004100 */
[----:B------:R-:W-:Y:S02]  /*0240*/  HADD2.F32 R21, -RZ, R14.H0_H0 ;  /* 0x2000000eff157230 */ /* 0x000fe40000004100 */
[----:B------:R-:W-:Y:S02]  /*0250*/  HADD2.F32 R25, -RZ, R9.H0_H0 ;  /* 0x20000009ff197230 */ /* 0x000fe40000004100 */
[----:B------:R-:W-:Y:S01]  /*0260*/  FADD R20, R20, R23 ;  /* 0x0000001714147221 */ /* 0x000fe20000000000 */
[----:B------:R-:W-:Y:S02]  /*0270*/  HADD2.F32 R24, -RZ, R13.H0_H0 ;  /* 0x2000000dff187230 */ /* 0x000fe40000004100 */
[----:B------:R-:W-:Y:S01]  /*0280*/  FADD R18, R18, R21 ;  /* 0x0000001512127221 */ /* 0x000fe20000000000 */
[----:B------:R-:W-:-:S02]  /*0290*/  HADD2.F32 R27, -RZ, R15.H0_H0 ;  /* 0x2000000fff1b7230 */ /* 0x000fc40000004100 */
[----:B------:R-:W-:Y:S01]  /*02a0*/  FADD R12, R22, R25 ;  /* 0x00000019160c7221 */ /* 0x000fe20000000000 */
[----:B------:R-:W-:Y:S02]  /*02b0*/  HADD2.F32 R21, -RZ, R13.H1_H1 ;  /* 0x3000000dff157230 */ /* 0x000fe40000004100 */
[----:B------:R-:W-:Y:S02]  /*02c0*/  HADD2.F32 R22, -RZ, R15.H1_H1 ;  /* 0x3000000fff167230 */ /* 0x000fe40000004100 */
[----:B------:R-:W-:Y:S01]  /*02d0*/  FADD R24, R24, R27 ;  /* 0x0000001b18187221 */ /* 0x000fe20000000000 */
[----:B------:R-:W-:Y:S02]  /*02e0*/  HADD2.F32 R13, -RZ, R7.H1_H1 ;  /* 0x30000007ff0d7230 */ /* 0x000fe40000004100 */
[----:B------:R-:W-:Y:S01]  /*02f0*/  FMUL R7, R18, R18 ;  /* 0x0000001212077220 */ /* 0x000fe20000400000 */
[----:B------:R-:W-:Y:S02]  /*0300*/  HADD2.F32 R14, -RZ, R9.H1_H1 ;  /* 0x30000009ff0e7230 */ /* 0x000fe40000004100 */
[----:B------:R-:W-:Y:S01]  /*0310*/  FMUL R9, R20, R20 ;  /* 0x0000001414097220 */ /* 0x000fe20000400000 */
[----:B------:R-:W-:Y:S01]  /*0320*/  FADD R21, R21, R22 ;  /* 0x0000001615157221 */ /* 0x000fe20000000000 */
[----:B------:R-:W-:Y:S01]  /*0330*/  FMUL R15, R24, R24 ;  /* 0x00000018180f7220 */ /* 0x000fe20000400000 */
[----:B------:R-:W-:Y:S01]  /*0340*/  FFMA R6, R6, R6, R7 ;  /* 0x0000000606067223 */ /* 0x000fe20000000007 */
[----:B------:R-:W-:Y:S01]  /*0350*/  FFMA R9, R8, R8, R9 ;  /* 0x0000000808097223 */ /* 0x000fe20000000009 */
[----:B------:R-:W-:Y:S01]  /*0360*/  FADD R13, R13, R14 ;  /* 0x0000000e0d0d7221 */ /* 0x000fe20000000000 */
[----:B------:R-:W-:Y:S01]  /*0370*/  FFMA R15, R12, R12, R15 ;  /* 0x0000000c0c0f7223 */ /* 0x000fe2000000000f */
[----:B------:R-:W-:Y:S01]  /*0380*/  FMUL R8, R21, R21 ;  /* 0x0000001515087220 */ /* 0x000fe20000400000 */
[----:B------:R-:W-:-:S03]  /*0390*/  FADD R6, R9, R6 ;  /* 0x0000000609067221 */ /* 0x000fc60000000000 */
[----:B------:R-:W-:Y:S01]  /*03a0*/  FFMA R8, R13, R13, R8 ;  /* 0x0000000d0d087223 */ /* 0x000fe20000000008 */
[----:B------:R-:W-:-:S04]  /*03b0*/  FADD R15, R15, R6 ;  /* 0x000000060f0f7221 */ /* 0x000fc80000000000 */
[----:B------:R-:W-:-:S05]  /*03c0*/  FADD R8, R8, R15 ;  /* 0x0000000f08087221 */ /* 0x000fca0000000000 */
[----:B------:R-:W-:-:S05]  /*03d0*/  FSEL R8, R8, RZ, !P1 ;  /* 0x000000ff08087208 */ /* 0x000fca0004800000 */
[----:B------:R-:W1:Y:S02]  /*03e0*/  SHFL.BFLY PT, R7, R8, 0x10, 0x1f ;  /* 0x0e001f0008077f89 */ /* 0x000e6400000e0000 */
[----:B-1----:R-:W-:-:S05]  /*03f0*/  FADD R7, R8, R7 ;  /* 0x0000000708077221 */ /* 0x002fca0000000000 */
[----:B------:R-:W1:Y:S02]  /*0400*/  SHFL.BFLY PT, R6, R7, 0x8, 0x1f ;  /* 0x0d001f0007067f89 */ /* 0x000e6400000e0000 */
[----:B-1----:R-:W-:Y:S01]  /*0410*/  FADD R6, R7, R6 ;  /* 0x0000000607067221 */ /* 0x002fe20000000000 */
[----:B------:R-:W-:-:S04]  /*0420*/  SHF.R.U32.HI R7, RZ, 0x3, R19 ;  /* 0x00000003ff077819 */ /* 0x000fc80000011613 */
[----:B------:R-:W1:Y:S01]  /*0430*/  SHFL.BFLY PT, R9, R6, 0x4, 0x1f ;  /* 0x0c801f0006097f89 */ /* 0x000e6200000e0000 */
[----:B------:R-:W-:Y:S01]  /*0440*/  LOP3.LUT R7, R7, 0x3c, RZ, 0xc0, !PT ;  /* 0x0000003c07077812 */ /* 0x000fe200078ec0ff */
[----:B-1----:R-:W-:-:S05]  /*0450*/  FADD R9, R6, R9 ;  /* 0x0000000906097221 */ /* 0x002fca0000000000 */
[----:B------:R-:W1:Y:S02]  /*0460*/  SHFL.BFLY PT, R12, R9, 0x2, 0x1f ;  /* 0x0c401f00090c7f89 */ /* 0x000e6400000e0000 */
[----:B-1----:R-:W-:-:S05]  /*0470*/  FADD R12, R9, R12 ;  /* 0x0000000c090c7221 */ /* 0x002fca0000000000 */
[----:B------:R-:W1:Y:S02]  /*0480*/  SHFL.BFLY PT, R13, R12, 0x1, 0x1f ;  /* 0x0c201f000c0d7f89 */ /* 0x000e6400000e0000 */
[----:B-1----:R-:W-:-:S05]  /*0490*/  FADD R14, R12, R13 ;  /* 0x0000000d0c0e7221 */ /* 0x002fca0000000000 */
[----:B------:R1:W-:Y:S01]  /*04a0*/  @!P0 STS [R7+UR4], R14 ;  /* 0x0000000e07008988 */ /* 0x0003e20008000804 */
[----:B------:R-:W-:Y:S01]  /*04b0*/  BAR.SYNC.DEFER_BLOCKING 0x0 ;  /* 0x0000000000007b1d */ /* 0x000fe20000010000 */
[----:B------:R-:W-:-:S04]  /*04c0*/  LOP3.LUT P0, RZ, R19, 0xf, RZ, 0xc0, !PT ;  /* 0x0000000f13ff7812 */ /* 0x000fc8000780c0ff */
[----:B------:R-:W-:-:S03]  /*04d0*/  ISETP.LT.AND P0, PT, R19, 0x10, !P0 ;  /* 0x000000101300780c */ /* 0x000fc60004701270 */
[----:B-1----:R-:W1:Y:S01]  /*04e0*/  LDC.64 R14, c[0x0][0x210] ;  /* 0x00008400ff0e7b82 */ /* 0x002e620000000a00 */
[----:B------:R-:W2:Y:S01]  /*04f0*/  @!P2 LDS R17, [R16+UR4] ;  /* 0x000000041011a984 */ /* 0x000ea20008000800 */
[----:B-1----:R-:W-:-:S03]  /*0500*/  IMAD.WIDE R14, R11, 0x4, R14 ;  /* 0x000000040b0e7825 */ /* 0x002fc600078e020e */
[----:B--2---:R-:W1:Y:S02]  /*0510*/  SHFL.BFLY PT, R6, R17, 0x8, 0x1f ;  /* 0x0d001f0011067f89 */ /* 0x004e6400000e0000 */
[----:B-1----:R-:W-:-:S05]  /*0520*/  FADD R6, R17, R6 ;  /* 0x0000000611067221 */ /* 0x002fca0000000000 */
[----:B------:R-:W1:Y:S02]  /*0530*/  SHFL.BFLY PT, R9, R6, 0x4, 0x1f ;  /* 0x0c801f0006097f89 */ /* 0x000e6400000e0000 */
[----:B-1----:R-:W-:Y:S01]  /*0540*/  FADD R9, R6, R9 ;  /* 0x0000000906097221 */ /* 0x002fe20000000000 */
[----:B------:R-:W-:-:S04]  /*0550*/  HFMA2.MMA R6, -RZ, RZ, 0.6875, 0 ;  /* 0x39800000ff067435 */ /* 0x000fc800000001ff */
[----:B------:R-:W1:Y:S02]  /*0560*/  SHFL.BFLY PT, R8, R9, 0x2, 0x1f ;  /* 0x0c401f0009087f89 */ /* 0x000e6400000e0000 */
[----:B-1----:R-:W-:-:S05]  /*0570*/  FADD R8, R9, R8 ;  /* 0x0000000809087221 */ /* 0x002fca0000000000 */
[----:B------:R-:W1:Y:S02]  /*0580*/  SHFL.BFLY PT, R13, R8, 0x1, 0x1f ;  /* 0x0c201f00080d7f89 */ /* 0x000e6400000e0000 */
[----:B-1----:R-:W-:Y:S02]  /*0590*/  FADD R13, R8, R13 ;  /* 0x0000000d080d7221 */ /* 0x002fe40000000000 */
[----:B------:R-:W1:Y:S03]  /*05a0*/  LDC.64 R8, c[0x0][0x228] ;  /* 0x00008a00ff087b82 */ /* 0x000e660000000a00 */
[----:B------:R2:W-:Y:S05]  /*05b0*/  @P0 STS [R16+UR4], R13 ;  /* 0x0000000d10000988 */ /* 0x0005ea0008000804 */
[----:B------:R-:W-:Y:S01]  /*05c0*/  BAR.SYNC.DEFER_BLOCKING 0x0 ;  /* 0x0000000000007b1d */ /* 0x000fe20000010000 */
[----:B------:R-:W-:-:S04]  /*05d0*/  LOP3.LUT P0, RZ, R19, 0x1ff, RZ, 0xc0, !PT ;  /* 0x000001ff13ff7812 */ /* 0x000fc8000780c0ff */
[----:B------:R-:W-:Y:S02]  /*05e0*/  ISETP.LT.AND P0, PT, R11, UR8, !P0 ;  /* 0x000000080b007c0c */ /* 0x000fe4000c701270 */
[----:B--2---:R-:W-:Y:S02]  /*05f0*/  CS2R R16, SRZ ;  /* 0x0000000000107805 */ /* 0x004fe4000001ff00 */
[----:B------:R-:W-:Y:S01]  /*0600*/  CS2R R12, SRZ ;  /* 0x00000000000c7805 */ /* 0x000fe2000001ff00 */
[----:B------:R-:W2:Y:S01]  /*0610*/  LDS R7, [UR4] ;  /* 0x00000004ff077984 */ /* 0x000ea20008000800 */
[----:B-1----:R-:W-:-:S04]  /*0620*/  IMAD.WIDE.U32 R10, R10, 0x2, R8 ;  /* 0x000000020a0a7825 */ /* 0x002fc800078e0008 */
[----:B--2---:R-:W-:-:S06]  /*0630*/  FFMA R6, R7, R6, 9.9999997473787516356e-06 ;  /* 0x3727c5ac07067423 */ /* 0x004fcc0000000006 */
[----:B------:R-:W1:Y:S01]  /*0640*/  MUFU.RSQ R6, R6 ;  /* 0x0000000600067308 */ /* 0x000e620000001400 */
[----:B------:R-:W-:Y:S06]  /*0650*/  BAR.SYNC.DEFER_BLOCKING 0x0 ;  /* 0x0000000000007b1d */ /* 0x000fec0000010000 */
[----:B-1----:R1:W-:Y:S04]  /*0660*/  @P0 STG.E desc[UR6][R14.64], R6 ;  /* 0x000000060e000986 */ /* 0x0023e8000c101906 */
[----:B------:R-:W2:Y:S04]  /*0670*/  @!P1 LDG.E.EF.64 R16, desc[UR6][R2.64] ;  /* 0x0000000602109981 */ /* 0x000ea8000c0e1b00 */
[----:B------:R-:W3:Y:S04]  /*0680*/  @!P1 LDG.E.EF.64 R12, desc[UR6][R4.64] ;  /* 0x00000006040c9981 */ /* 0x000ee8000c0e1b00 */
[----:B------:R-:W4:Y:S01]  /*0690*/  LDG.E.EL.64 R8, desc[UR6][R10.64] ;  /* 0x000000060a087981 */ /* 0x000f22000c2e1b00 */
[----:B-1----:R-:W1:Y:S02]  /*06a0*/  LDC.64 R14, c[0x0][0x230] ;  /* 0x00008c00ff0e7b82 */ /* 0x002e640000000a00 */
[----:B-1----:R-:W-:-:S04]  /*06b0*/  IMAD.WIDE R14, R0, 0x2, R14 ;  /* 0x00000002000e7825 */ /* 0x002fc800078e020e */
[----:B--2---:R-:W-:Y:S02]  /*06c0*/  HADD2.F32 R18, -RZ, R17.H1_H1 ;  /* 0x30000011ff127230 */ /* 0x004fe40000004100 */
[----:B------:R-:W-:Y:S02]  /*06d0*/  HADD2.F32 R19, -RZ, R17.H0_H0 ;  /* 0x20000011ff137230 */ /* 0x000fe40000004100 */
[----:B------:R-:W-:Y:S02]  /*06e0*/  HADD2.F32 R7, -RZ, R16.H1_H1 ;  /* 0x30000010ff077230 */ /* 0x000fe40000004100 */
[----:B---3--:R-:W-:Y:S02]  /*06f0*/  HADD2.F32 R17, -RZ, R12.H0_H0 ;  /* 0x2000000cff117230 */ /* 0x008fe40000004100 */
[----:B------:R-:W-:Y:S02]  /*0700*/  HADD2.F32 R16, -RZ, R16.H0_H0 ;  /* 0x20000010ff107230 */ /* 0x000fe40000004100 */
[----:B------:R-:W-:-:S02]  /*0710*/  HADD2.F32 R12, -RZ, R12.H1_H1 ;  /* 0x3000000cff0c7230 */ /* 0x000fc40000004100 */
[----:B------:R-:W-:Y:S02]  /*0720*/  HADD2.F32 R20, -RZ, R13.H0_H0 ;  /* 0x2000000dff147230 */ /* 0x000fe40000004100 */
[----:B------:R-:W-:Y:S01]  /*0730*/  FADD R17, R16, R17 ;  /* 0x0000001110117221 */ /* 0x000fe20000000000 */
[----:B------:R-:W-:Y:S02]  /*0740*/  HADD2.F32 R21, -RZ, R13.H1_H1 ;  /* 0x3000000dff157230 */ /* 0x000fe40000004100 */
[----:B------:R-:W-:Y:S01]  /*0750*/  FADD R13, R7, R12 ;  /* 0x0000000c070d7221 */ /* 0x000fe20000000000 */
[----:B----4-:R-:W-:Y:S02]  /*0760*/  HADD2.F32 R7, -RZ, R8.H1_H1 ;  /* 0x30000008ff077230 */ /* 0x010fe40000004100 */
[----:B------:R-:W-:Y:S01]  /*0770*/  FADD R19, R19, R20 ;  /* 0x0000001413137221 */ /* 0x000fe20000000000 */
[----:B------:R-:W-:Y:S02]  /*0780*/  HADD2.F32 R16, -RZ, R9.H1_H1 ;  /* 0x30000009ff107230 */ /* 0x000fe40000004100 */
[----:B------:R-:W-:Y:S01]  /*0790*/  FADD R21, R18, R21 ;  /* 0x0000001512157221 */ /* 0x000fe20000000000 */
[----:B------:R-:W-:-:S02]  /*07a0*/  HADD2.F32 R8, -RZ, R8.H0_H0 ;  /* 0x20000008ff087230 */ /* 0x000fc40000004100 */
[C---:B------:R-:W-:Y:S01]  /*07b0*/  FMUL R17, R6.reuse, R17 ;  /* 0x0000001106117220 */ /* 0x040fe20000400000 */
[----:B------:R-:W-:Y:S02]  /*07c0*/  HADD2.F32 R9, -RZ, R9.H0_H0 ;  /* 0x20000009ff097230 */ /* 0x000fe40000004100 */
[C---:B------:R-:W-:Y:S01]  /*07d0*/  FMUL R12, R6.reuse, R13 ;  /* 0x0000000d060c7220 */ /* 0x040fe20000400000 */
[C---:B------:R-:W-:Y:S01]  /*07e0*/  FMUL R18, R6.reuse, R19 ;  /* 0x0000001306127220 */ /* 0x040fe20000400000 */
[----:B------:R-:W-:Y:S01]  /*07f0*/  FMUL R21, R6, R21 ;  /* 0x0000001506157220 */ /* 0x000fe20000400000 */
[----:B------:R-:W-:Y:S01]  /*0800*/  FMUL R8, R8, R17 ;  /* 0x0000001108087220 */ /* 0x000fe20000400000 */
[----:B------:R-:W-:Y:S01]  /*0810*/  FMUL R7, R7, R12 ;  /* 0x0000000c07077220 */ /* 0x000fe20000400000 */
[----:B------:R-:W-:Y:S01]  /*0820*/  FMUL R9, R9, R18 ;  /* 0x0000001209097220 */ /* 0x000fe20000400000 */
[----:B------:R-:W-:Y:S01]  /*0830*/  FMUL R16, R16, R21 ;  /* 0x0000001510107220 */ /* 0x000fe20000400000 */
[----:B------:R-:W-:-:S02]  /*0840*/  CS2R R12, SRZ ;  /* 0x00000000000c7805 */ /* 0x000fc4000001ff00 */
[----:B------:R-:W-:Y:S02]  /*0850*/  F2FP.F16.F32.PACK_AB R18, R7, R8 ;  /* 0x000000080712723e */ /* 0x000fe400000000ff */
[----:B------:R-:W-:Y:S02]  /*0860*/  F2FP.F16.F32.PACK_AB R19, R16, R9 ;  /* 0x000000091013723e */ /* 0x000fe400000000ff */
[----:B------:R-:W-:-:S03]  /*0870*/  CS2R R8, SRZ ;  /* 0x0000000000087805 */ /* 0x000fc6000001ff00 */
[----:B------:R1:W-:Y:S04]  /*0880*/  @!P1 STG.E.64 desc[UR6][R14.64], R18 ;  /* 0x000000120e009986 */ /* 0x0003e8000c101b06 */
[----:B------:R-:W2:Y:S04]  /*0890*/  @!P1 LDG.E.EF.64 R12, desc[UR6][R2.64+0x1000] ;  /* 0x00100006020c9981 */ /* 0x000ea8000c0e1b00 */
[----:B------:R-:W3:Y:S04]  /*08a0*/  @!P1 LDG.E.EF.64 R8, desc[UR6][R4.64+0x1000] ;  /* 0x0010000604089981 */ /* 0x000ee8000c0e1b00 */
[----:B------:R-:W4:Y:S01]  /*08b0*/  LDG.E.EL.64 R10, desc[UR6][R10.64+0x1000] ;  /* 0x001000060a0a7981 */ /* 0x000f22000c2e1b00 */
[----:B--2---:R-:W-:-:S02]  /*08c0*/  HADD2.F32 R16, -RZ, R13.H1_H1 ;  /* 0x3000000dff107230 */ /* 0x004fc40000004100 */
[----:B------:R-:W-:Y:S02]  /*08d0*/  HADD2.F32 R17, -RZ, R13.H0_H0 ;  /* 0x2000000dff117230 */ /* 0x000fe40000004100 */
[----:B---3--:R-:W-:Y:S02]  /*08e0*/  HADD2.F32 R13, -RZ, R8.H0_H0 ;  /* 0x20000008ff0d7230 */ /* 0x008fe40000004100 */
[----:B------:R-:W-:Y:S02]  /*08f0*/  HADD2.F32 R7, -RZ, R8.H1_H1 ;  /* 0x30000008ff077230 */ /* 0x000fe40000004100 */
[----:B------:R-:W-:Y:S02]  /*0900*/  HADD2.F32 R0, -RZ, R12.H1_H1 ;  /* 0x3000000cff007230 */ /* 0x000fe40000004100 */
[----:B------:R-:W-:Y:S02]  /*0910*/  HADD2.F32 R8, -RZ, R9.H0_H0 ;  /* 0x20000009ff087230 */ /* 0x000fe40000004100 */
[----:B------:R-:W-:-:S02]  /*0920*/  HADD2.F32 R12, -RZ, R12.H0_H0 ;  /* 0x2000000cff0c7230 */ /* 0x000fc40000004100 */
        /* <DEDUP_REMOVED lines=16> */
[----:B------:R-:W-:-:S03]  /*0a30*/  FMUL R9, R2, R9 ;  /* 0x0000000902097220 */ /* 0x000fc60000400000 */
[----:B------:R-:W-:Y:S02]  /*0a40*/  F2FP.F16.F32.PACK_AB R8, R7, R10 ;  /* 0x0000000a0708723e */ /* 0x000fe400000000ff */
[----:B------:R-:W-:Y:S01]  /*0a50*/  F2FP.F16.F32.PACK_AB R9, R9, R4 ;  /* 0x000000040909723e */ /* 0x000fe200000000ff */
[----:B-1----:R-:W-:Y:S06]  /*0a60*/  @P1 EXIT ;  /* 0x000000000000194d */ /* 0x002fec0003800000 */
[----:B------:R-:W-:Y:S01]  /*0a70*/  STG.E.64 desc[UR6][R14.64+0x1000], R8 ;  /* 0x001000080e007986 */ /* 0x000fe2000c101b06 */
[----:B------:R-:W-:Y:S05]  /*0a80*/  EXIT ;  /* 0x000000000000794d */ /* 0x000fea0003800000 */
.L_x_0:
[----:B------:R-:W-:-:S00]  /*0a90*/  BRA `(.L_x_0) ;  /* 0xfffffffc00fc7947 */ /* 0x000fc0000383ffff */
[----:B------:R-:W-:-:S00]  /*0aa0*/  NOP ;  /* 0x0000000000007918 */ /* 0x000fc00000000000 */
        /* <DEDUP_REMOVED lines=13> */
.L_x_1:


//--------------------- .nv.global.init           --------------------------
	.section	.nv.global.init,"aw",@progbits
.nv.global.init:
	.type		_$_str,@object
	.size		_$_str,(.L_0 - _$_str)
_$_str:
        /*0000*/ 	.byte	0x5f, 0x5f, 0x43, 0x55, 0x44, 0x41, 0x5f, 0x46, 0x54, 0x5a, 0x00
.L_0:


//--------------------- .nv.shared.triton_red_fused__to_copy_add_mean_mul_pow_rsqrt_6 --------------------------
	.section	.nv.shared.triton_red_fused__to_copy_add_mean_mul_pow_rsqrt_6,"aw",@nobits
	.sectionflags	@""
	.align	16
	.zero		1024


//--------------------- .nv.constant0.triton_red_fused__to_copy_add_mean_mul_pow_rsqrt_6 --------------------------
	.section	.nv.constant0.triton_red_fused__to_copy_add_mean_mul_pow_rsqrt_6,"a",@progbits
	.sectionflags	@""
	.align	4
.nv.constant0.triton_red_fused__to_copy_add_mean_mul_pow_rsqrt_6:
	.zero		584
